//
// Generated by NVIDIA NVVM Compiler
//
// Compiler Build ID: CL-36424714
// Cuda compilation tools, release 13.0, V13.0.88
// Based on NVVM 20.0.0
//

.version 9.0
.target sm_100
.address_size 64

	// .globl	_Z11mmNaive_gpuPfS_S_iiii

.visible .entry _Z11mmNaive_gpuPfS_S_iiii(
	.param .u64 .ptr .align 1 _Z11mmNaive_gpuPfS_S_iiii_param_0,
	.param .u64 .ptr .align 1 _Z11mmNaive_gpuPfS_S_iiii_param_1,
	.param .u64 .ptr .align 1 _Z11mmNaive_gpuPfS_S_iiii_param_2,
	.param .u32 _Z11mmNaive_gpuPfS_S_iiii_param_3,
	.param .u32 _Z11mmNaive_gpuPfS_S_iiii_param_4,
	.param .u32 _Z11mmNaive_gpuPfS_S_iiii_param_5,
	.param .u32 _Z11mmNaive_gpuPfS_S_iiii_param_6
)
{
	.reg .pred 	%p<13>;
	.reg .b32 	%r<46>;
	.reg .b32 	%f<68>;
	.reg .b64 	%rd<40>;

	ld.param.u64 	%rd5, [_Z11mmNaive_gpuPfS_S_iiii_param_0];
	ld.param.u64 	%rd6, [_Z11mmNaive_gpuPfS_S_iiii_param_1];
	ld.param.u64 	%rd4, [_Z11mmNaive_gpuPfS_S_iiii_param_2];
	ld.param.u32 	%r22, [_Z11mmNaive_gpuPfS_S_iiii_param_3];
	ld.param.u32 	%r20, [_Z11mmNaive_gpuPfS_S_iiii_param_4];
	ld.param.u32 	%r23, [_Z11mmNaive_gpuPfS_S_iiii_param_6];
	cvta.to.global.u64 	%rd1, %rd6;
	cvta.to.global.u64 	%rd2, %rd5;
	mov.u32 	%r24, %tid.x;
	mov.u32 	%r25, %ntid.x;
	mov.u32 	%r26, %ctaid.x;
	mad.lo.s32 	%r1, %r25, %r26, %r24;
	mov.u32 	%r27, %tid.y;
	mov.u32 	%r28, %ntid.y;
	mov.u32 	%r29, %ctaid.y;
	mad.lo.s32 	%r30, %r28, %r29, %r27;
	setp.ge.s32 	%p1, %r1, %r22;
	setp.ge.s32 	%p2, %r30, %r23;
	or.pred  	%p3, %p1, %p2;
	@%p3 bra 	$L__BB0_14;
	setp.lt.s32 	%p4, %r20, 1;
	mov.f32 	%f67, 0f00000000;
	@%p4 bra 	$L__BB0_13;
	mul.lo.s32 	%r3, %r20, %r1;
	and.b32  	%r4, %r20, 7;
	setp.lt.u32 	%p5, %r20, 8;
	mov.f32 	%f67, 0f00000000;
	mov.b32 	%r44, 0;
	@%p5 bra 	$L__BB0_5;
	and.b32  	%r44, %r20, 2147483640;
	neg.s32 	%r42, %r44;
	shl.b32 	%r7, %r23, 3;
	add.s64 	%rd3, %rd2, 16;
	mov.f32 	%f67, 0f00000000;
	mul.wide.s32 	%rd11, %r23, 4;
	mov.u32 	%r40, %r3;
	mov.u32 	%r41, %r30;
$L__BB0_4:
	.pragma "nounroll";
	mul.wide.s32 	%rd7, %r40, 4;
	add.s64 	%rd8, %rd3, %rd7;
	ld.global.f32 	%f17, [%rd8+-16];
	mul.wide.s32 	%rd9, %r41, 4;
	add.s64 	%rd10, %rd1, %rd9;
	ld.global.f32 	%f18, [%rd10];
	fma.rn.f32 	%f19, %f17, %f18, %f67;
	ld.global.f32 	%f20, [%rd8+-12];
	add.s64 	%rd12, %rd10, %rd11;
	ld.global.f32 	%f21, [%rd12];
	fma.rn.f32 	%f22, %f20, %f21, %f19;
	ld.global.f32 	%f23, [%rd8+-8];
	add.s64 	%rd13, %rd12, %rd11;
	ld.global.f32 	%f24, [%rd13];
	fma.rn.f32 	%f25, %f23, %f24, %f22;
	ld.global.f32 	%f26, [%rd8+-4];
	add.s64 	%rd14, %rd13, %rd11;
	ld.global.f32 	%f27, [%rd14];
	fma.rn.f32 	%f28, %f26, %f27, %f25;
	ld.global.f32 	%f29, [%rd8];
	add.s64 	%rd15, %rd14, %rd11;
	ld.global.f32 	%f30, [%rd15];
	fma.rn.f32 	%f31, %f29, %f30, %f28;
	ld.global.f32 	%f32, [%rd8+4];
	add.s64 	%rd16, %rd15, %rd11;
	ld.global.f32 	%f33, [%rd16];
	fma.rn.f32 	%f34, %f32, %f33, %f31;
	ld.global.f32 	%f35, [%rd8+8];
	add.s64 	%rd17, %rd16, %rd11;
	ld.global.f32 	%f36, [%rd17];
	fma.rn.f32 	%f37, %f35, %f36, %f34;
	ld.global.f32 	%f38, [%rd8+12];
	add.s64 	%rd18, %rd17, %rd11;
	ld.global.f32 	%f39, [%rd18];
	fma.rn.f32 	%f67, %f38, %f39, %f37;
	add.s32 	%r42, %r42, 8;
	add.s32 	%r41, %r41, %r7;
	add.s32 	%r40, %r40, 8;
	setp.ne.s32 	%p6, %r42, 0;
	@%p6 bra 	$L__BB0_4;
$L__BB0_5:
	setp.eq.s32 	%p7, %r4, 0;
	@%p7 bra 	$L__BB0_13;
	and.b32  	%r15, %r20, 3;
	setp.lt.u32 	%p8, %r4, 4;
	@%p8 bra 	$L__BB0_8;
	add.s32 	%r32, %r44, %r3;
	mul.wide.s32 	%rd19, %r32, 4;
	add.s64 	%rd20, %rd2, %rd19;
	ld.global.f32 	%f41, [%rd20];
	mad.lo.s32 	%r33, %r44, %r23, %r30;
	mul.wide.s32 	%rd21, %r33, 4;
	add.s64 	%rd22, %rd1, %rd21;
	ld.global.f32 	%f42, [%rd22];
	fma.rn.f32 	%f43, %f41, %f42, %f67;
	ld.global.f32 	%f44, [%rd20+4];
	mul.wide.s32 	%rd23, %r23, 4;
	add.s64 	%rd24, %rd22, %rd23;
	ld.global.f32 	%f45, [%rd24];
	fma.rn.f32 	%f46, %f44, %f45, %f43;
	ld.global.f32 	%f47, [%rd20+8];
	add.s64 	%rd25, %rd24, %rd23;
	ld.global.f32 	%f48, [%rd25];
	fma.rn.f32 	%f49, %f47, %f48, %f46;
	ld.global.f32 	%f50, [%rd20+12];
	add.s64 	%rd26, %rd25, %rd23;
	ld.global.f32 	%f51, [%rd26];
	fma.rn.f32 	%f67, %f50, %f51, %f49;
	add.s32 	%r44, %r44, 4;
$L__BB0_8:
	setp.eq.s32 	%p9, %r15, 0;
	@%p9 bra 	$L__BB0_13;
	setp.eq.s32 	%p10, %r15, 1;
	@%p10 bra 	$L__BB0_11;
	add.s32 	%r34, %r44, %r3;
	mul.wide.s32 	%rd27, %r34, 4;
	add.s64 	%rd28, %rd2, %rd27;
	ld.global.f32 	%f53, [%rd28];
	mad.lo.s32 	%r35, %r44, %r23, %r30;
	mul.wide.s32 	%rd29, %r35, 4;
	add.s64 	%rd30, %rd1, %rd29;
	ld.global.f32 	%f54, [%rd30];
	fma.rn.f32 	%f55, %f53, %f54, %f67;
	ld.global.f32 	%f56, [%rd28+4];
	mul.wide.s32 	%rd31, %r23, 4;
	add.s64 	%rd32, %rd30, %rd31;
	ld.global.f32 	%f57, [%rd32];
	fma.rn.f32 	%f67, %f56, %f57, %f55;
	add.s32 	%r44, %r44, 2;
$L__BB0_11:
	and.b32  	%r36, %r20, 1;
	setp.eq.b32 	%p11, %r36, 1;
	not.pred 	%p12, %p11;
	@%p12 bra 	$L__BB0_13;
	add.s32 	%r37, %r44, %r3;
	mul.wide.s32 	%rd33, %r37, 4;
	add.s64 	%rd34, %rd2, %rd33;
	ld.global.f32 	%f58, [%rd34];
	mad.lo.s32 	%r38, %r44, %r23, %r30;
	mul.wide.s32 	%rd35, %r38, 4;
	add.s64 	%rd36, %rd1, %rd35;
	ld.global.f32 	%f59, [%rd36];
	fma.rn.f32 	%f67, %f58, %f59, %f67;
$L__BB0_13:
	mad.lo.s32 	%r39, %r23, %r1, %r30;
	cvta.to.global.u64 	%rd37, %rd4;
	mul.wide.s32 	%rd38, %r39, 4;
	add.s64 	%rd39, %rd37, %rd38;
	st.global.f32 	[%rd39], %f67;
$L__BB0_14:
	ret;

}


// ===== COMPILED SASS (sm_100) =====

	.target	sm_100

	.elftype	@"ET_EXEC"


//--------------------- .note.nv.tkinfo           --------------------------
	.section	.note.nv.tkinfo,"",@"SHT_NOTE"
	.sectionflags	@"SHF_NOTE_NV_TKINFO"
	.tkinfo
        /*0018*/ 	.word	0x00000002
        /*0030*/ 	.string	""
        /*0030*/ 	.string	"ptxas"
        /*0030*/ 	.string	"Cuda compilation tools, release 13.0, V13.0.88"
        /*0030*/ 	.string	"Build cuda_13.0.r13.0/compiler.36424714_0"
        /*0030*/ 	.string	"-arch sm_100 -m 64 "



//--------------------- .note.nv.cuinfo           --------------------------
	.section	.note.nv.cuinfo,"",@"SHT_NOTE"
	.sectionflags	@"SHF_NOTE_NV_CUINFO"
        /*0018*/ 	.short	0x0002
        /*001a*/ 	.short	0x0064
        /*001c*/ 	.short	0x0082
	.zero		2


//--------------------- .nv.info                  --------------------------
	.section	.nv.info,"",@"SHT_CUDA_INFO"
	.align	4


	//----- nvinfo : EIATTR_REGCOUNT
	.align		4
        /*0000*/ 	.byte	0x04, 0x2f
        /*0002*/ 	.short	(.L_1 - .L_0)
	.align		4
.L_0:
        /*0004*/ 	.word	index@(_Z11mmNaive_gpuPfS_S_iiii)
        /*0008*/ 	.word	0x00000020


	//----- nvinfo : EIATTR_FRAME_SIZE
	.align		4
.L_1:
        /*000c*/ 	.byte	0x04, 0x11
        /*000e*/ 	.short	(.L_3 - .L_2)
	.align		4
.L_2:
        /*0010*/ 	.word	index@(_Z11mmNaive_gpuPfS_S_iiii)
        /*0014*/ 	.word	0x00000000


	//----- nvinfo : EIATTR_MIN_STACK_SIZE
	.align		4
.L_3:
        /*0018*/ 	.byte	0x04, 0x12
        /*001a*/ 	.short	(.L_5 - .L_4)
	.align		4
.L_4:
        /*001c*/ 	.word	index@(_Z11mmNaive_gpuPfS_S_iiii)
        /*0020*/ 	.word	0x00000000
.L_5:


//--------------------- .nv.compat                --------------------------
	.section	.nv.compat,"",@"SHT_CUDA_COMPAT_INFO"
	.align	4
        /*0000*/ 	.byte	0x02, 0x09, 0x00, 0x00, 0x02, 0x02, 0x01, 0x00, 0x02, 0x05, 0x05, 0x00, 0x03, 0x07, 0x01, 0x01
        /*0010*/ 	.byte	0x02, 0x03, 0x00, 0x00, 0x02, 0x06, 0x01, 0x00, 0x04, 0x0b, 0x08, 0x00, 0x09, 0x00, 0x00, 0x00
        /*0020*/ 	.byte	0x00, 0x00, 0x00, 0x00


//--------------------- .nv.info._Z11mmNaive_gpuPfS_S_iiii --------------------------
	.section	.nv.info._Z11mmNaive_gpuPfS_S_iiii,"",@"SHT_CUDA_INFO"
	.sectionflags	@""
	.align	4


	//----- nvinfo : EIATTR_CUDA_API_VERSION
	.align		4
        /*0000*/ 	.byte	0x04, 0x37
        /*0002*/ 	.short	(.L_7 - .L_6)
.L_6:
        /*0004*/ 	.word	0x00000082


	//----- nvinfo : EIATTR_KPARAM_INFO
	.align		4
.L_7:
        /*0008*/ 	.byte	0x04, 0x17
        /*000a*/ 	.short	(.L_9 - .L_8)
.L_8:
        /*000c*/ 	.word	0x00000000
        /*0010*/ 	.short	0x0006
        /*0012*/ 	.short	0x0024
        /*0014*/ 	.byte	0x00, 0xf0, 0x11, 0x00


	//----- nvinfo : EIATTR_KPARAM_INFO
	.align		4
.L_9:
        /*0018*/ 	.byte	0x04, 0x17
        /*001a*/ 	.short	(.L_11 - .L_10)
.L_10:
        /*001c*/ 	.word	0x00000000
        /*0020*/ 	.short	0x0005
        /*0022*/ 	.short	0x0020
        /*0024*/ 	.byte	0x00, 0xf0, 0x11, 0x00


	//----- nvinfo : EIATTR_KPARAM_INFO
	.align		4
.L_11:
        /*0028*/ 	.byte	0x04, 0x17
        /*002a*/ 	.short	(.L_13 - .L_12)
.L_12:
        /*002c*/ 	.word	0x00000000
        /*0030*/ 	.short	0x0004
        /*0032*/ 	.short	0x001c
        /*0034*/ 	.byte	0x00, 0xf0, 0x11, 0x00


	//----- nvinfo : EIATTR_KPARAM_INFO
	.align		4
.L_13:
        /*0038*/ 	.byte	0x04, 0x17
        /*003a*/ 	.short	(.L_15 - .L_14)
.L_14:
        /*003c*/ 	.word	0x00000000
        /*0040*/ 	.short	0x0003
        /*0042*/ 	.short	0x0018
        /*0044*/ 	.byte	0x00, 0xf0, 0x11, 0x00


	//----- nvinfo : EIATTR_KPARAM_INFO
	.align		4
.L_15:
        /*0048*/ 	.byte	0x04, 0x17
        /*004a*/ 	.short	(.L_17 - .L_16)
.L_16:
        /*004c*/ 	.word	0x00000000
        /*0050*/ 	.short	0x0002
        /*0052*/ 	.short	0x0010
        /*0054*/ 	.byte	0x00, 0xf5, 0x21, 0x00


	//----- nvinfo : EIATTR_KPARAM_INFO
	.align		4
.L_17:
        /*0058*/ 	.byte	0x04, 0x17
        /*005a*/ 	.short	(.L_19 - .L_18)
.L_18:
        /*005c*/ 	.word	0x00000000
        /*0060*/ 	.short	0x0001
        /*0062*/ 	.short	0x0008
        /*0064*/ 	.byte	0x00, 0xf5, 0x21, 0x00


	//----- nvinfo : EIATTR_KPARAM_INFO
	.align		4
.L_19:
        /*0068*/ 	.byte	0x04, 0x17
        /*006a*/ 	.short	(.L_21 - .L_20)
.L_20:
        /*006c*/ 	.word	0x00000000
        /*0070*/ 	.short	0x0000
        /*0072*/ 	.short	0x0000
        /*0074*/ 	.byte	0x00, 0xf5, 0x21, 0x00


	//----- nvinfo : EIATTR_SPARSE_MMA_MASK
	.align		4
.L_21:
        /*0078*/ 	.byte	0x03, 0x50
        /*007a*/ 	.short	0x0000


	//----- nvinfo : EIATTR_MAXREG_COUNT
	.align		4
        /*007c*/ 	.byte	0x03, 0x1b
        /*007e*/ 	.short	0x00ff


	//----- nvinfo : EIATTR_MERCURY_ISA_VERSION
	.align		4
        /*0080*/ 	.byte	0x03, 0x5f
        /*0082*/ 	.short	0x0101


	//----- nvinfo : EIATTR_VRC_CTA_INIT_COUNT
	.align		4
        /*0084*/ 	.byte	0x02, 0x4a
	.zero		1
	.zero		1


	//----- nvinfo : EIATTR_EXIT_INSTR_OFFSETS
	.align		4
        /*0088*/ 	.byte	0x04, 0x1c
        /*008a*/ 	.short	(.L_23 - .L_22)


	//   ....[0]....
.L_22:
        /*008c*/ 	.word	0x000000d0


	//   ....[1]....
        /*0090*/ 	.word	0x00000850


	//----- nvinfo : EIATTR_CBANK_PARAM_SIZE
	.align		4
.L_23:
        /*0094*/ 	.byte	0x03, 0x19
        /*0096*/ 	.short	0x0028


	//----- nvinfo : EIATTR_PARAM_CBANK
	.align		4
        /*0098*/ 	.byte	0x04, 0x0a
        /*009a*/ 	.short	(.L_25 - .L_24)
	.align		4
.L_24:
        /*009c*/ 	.word	index@(.nv.constant0._Z11mmNaive_gpuPfS_S_iiii)
        /*00a0*/ 	.short	0x0380
        /*00a2*/ 	.short	0x0028


	//----- nvinfo : EIATTR_SW_WAR
	.align		4
.L_25:
        /*00a4*/ 	.byte	0x04, 0x36
        /*00a6*/ 	.short	(.L_27 - .L_26)
.L_26:
        /*00a8*/ 	.word	0x00000008
.L_27:


//--------------------- .nv.callgraph             --------------------------
	.section	.nv.callgraph,"",@"SHT_CUDA_CALLGRAPH"
	.align	4
	.sectionentsize	8
	.align		4
        /*0000*/ 	.word	0x00000000
	.align		4
        /*0004*/ 	.word	0xffffffff
	.align		4
        /*0008*/ 	.word	0x00000000
	.align		4
        /*000c*/ 	.word	0xfffffffe
	.align		4
        /*0010*/ 	.word	0x00000000
	.align		4
        /*0014*/ 	.word	0xfffffffd
	.align		4
        /*0018*/ 	.word	0x00000000
	.align		4
        /*001c*/ 	.word	0xfffffffc


//--------------------- .text._Z11mmNaive_gpuPfS_S_iiii --------------------------
	.section	.text._Z11mmNaive_gpuPfS_S_iiii,"ax",@progbits
	.align	128
        .global         _Z11mmNaive_gpuPfS_S_iiii
        .type           _Z11mmNaive_gpuPfS_S_iiii,@function
        .size           _Z11mmNaive_gpuPfS_S_iiii,(.L_x_5 - _Z11mmNaive_gpuPfS_S_iiii)
        .other          _Z11mmNaive_gpuPfS_S_iiii,@"STO_CUDA_ENTRY STV_DEFAULT"
_Z11mmNaive_gpuPfS_S_iiii:
.text._Z11mmNaive_gpuPfS_S_iiii:
[----:B------:R-:W-:Y:S01]  /*0000*/  LDC R1, c[0x0][0x37c] ;  /* 0x0000df00ff017b82 */ /* 0x000fe20000000800 */
[----:B------:R-:W0:Y:S01]  /*0010*/  S2R R0, SR_TID.Y ;  /* 0x0000000000007919 */ /* 0x000e220000002200 */
[----:B------:R-:W1:Y:S06]  /*0020*/  LDCU UR4, c[0x0][0x360] ;  /* 0x00006c00ff0477ac */ /* 0x000e6c0008000800 */
[----:B------:R-:W2:Y:S01]  /*0030*/  LDC R15, c[0x0][0x3a4] ;  /* 0x0000e900ff0f7b82 */ /* 0x000ea20000000800 */
[----:B------:R-:W0:Y:S01]  /*0040*/  S2R R5, SR_CTAID.Y ;  /* 0x0000000000057919 */ /* 0x000e220000002600 */
[----:B------:R-:W0:Y:S01]  /*0050*/  LDCU UR5, c[0x0][0x364] ;  /* 0x00006c80ff0577ac */ /* 0x000e220008000800 */
[----:B------:R-:W1:Y:S01]  /*0060*/  S2R R14, SR_TID.X ;  /* 0x00000000000e7919 */ /* 0x000e620000002100 */
[----:B------:R-:W3:Y:S01]  /*0070*/  LDCU UR6, c[0x0][0x398] ;  /* 0x00007300ff0677ac */ /* 0x000ee20008000800 */
[----:B------:R-:W1:Y:S01]  /*0080*/  S2R R3, SR_CTAID.X ;  /* 0x0000000000037919 */ /* 0x000e620000002500 */
[----:B0-----:R-:W-:-:S05]  /*0090*/  IMAD R0, R5, UR5, R0 ;  /* 0x0000000505007c24 */ /* 0x001fca000f8e0200 */
[----:B--2---:R-:W-:Y:S01]  /*00a0*/  ISETP.GE.AND P0, PT, R0, R15, PT ;  /* 0x0000000f0000720c */ /* 0x004fe20003f06270 */
[----:B-1----:R-:W-:-:S05]  /*00b0*/  IMAD R14, R3, UR4, R14 ;  /* 0x00000004030e7c24 */ /* 0x002fca000f8e020e */
[----:B---3--:R-:W-:-:S13]  /*00c0*/  ISETP.GE.OR P0, PT, R14, UR6, P0 ;  /* 0x000000060e007c0c */ /* 0x008fda0008706670 */
[----:B------:R-:W-:Y:S05]  /*00d0*/  @P0 EXIT ;  /* 0x000000000000094d */ /* 0x000fea0003800000 */
[----:B------:R-:W0:Y:S01]  /*00e0*/  LDC R17, c[0x0][0x39c] ;  /* 0x0000e700ff117b82 */ /* 0x000e220000000800 */
[----:B------:R-:W1:Y:S01]  /*00f0*/  LDCU.64 UR6, c[0x0][0x358] ;  /* 0x00006b00ff0677ac */ /* 0x000e620008000a00 */
[----:B------:R-:W-:Y:S01]  /*0100*/  HFMA2 R26, -RZ, RZ, 0, 0 ;  /* 0x00000000ff1a7431 */ /* 0x000fe200000001ff */
[----:B0-----:R-:W-:-:S13]  /*0110*/  ISETP.GE.AND P0, PT, R17, 0x1, PT ;  /* 0x000000011100780c */ /* 0x001fda0003f06270 */
[----:B-1----:R-:W-:Y:S05]  /*0120*/  @!P0 BRA `(.L_x_0) ;  /* 0x0000000400b88947 */ /* 0x002fea0003800000 */
[C---:B------:R-:W-:Y:S01]  /*0130*/  ISETP.GE.U32.AND P1, PT, R17.reuse, 0x8, PT ;  /* 0x000000081100780c */ /* 0x040fe20003f26070 */
[----:B------:R-:W-:Y:S01]  /*0140*/  IMAD R18, R14, R17, RZ ;  /* 0x000000110e127224 */ /* 0x000fe200078e02ff */
[----:B------:R-:W-:Y:S02]  /*0150*/  LOP3.LUT R25, R17, 0x7, RZ, 0xc0, !PT ;  /* 0x0000000711197812 */ /* 0x000fe400078ec0ff */
[----:B------:R-:W-:Y:S02]  /*0160*/  MOV R26, RZ ;  /* 0x000000ff001a7202 */ /* 0x000fe40000000f00 */
[----:B------:R-:W-:Y:S02]  /*0170*/  ISETP.NE.AND P0, PT, R25, RZ, PT ;  /* 0x000000ff1900720c */ /* 0x000fe40003f05270 */
[----:B------:R-:W-:-:S05]  /*0180*/  MOV R19, RZ ;  /* 0x000000ff00137202 */ /* 0x000fca0000000f00 */
[----:B------:R-:W-:Y:S06]  /*0190*/  @!P1 BRA `(.L_x_1) ;  /* 0x0000000000c49947 */ /* 0x000fec0003800000 */
[----:B------:R-:W0:Y:S01]  /*01a0*/  LDCU.64 UR4, c[0x0][0x380] ;  /* 0x00007000ff0477ac */ /* 0x000e220008000a00 */
[----:B------:R-:W-:Y:S02]  /*01b0*/  LOP3.LUT R19, R17, 0x7ffffff8, RZ, 0xc0, !PT ;  /* 0x7ffffff811137812 */ /* 0x000fe400078ec0ff */
[----:B------:R-:W-:Y:S02]  /*01c0*/  MOV R26, RZ ;  /* 0x000000ff001a7202 */ /* 0x000fe40000000f00 */
[----:B------:R-:W-:Y:S02]  /*01d0*/  MOV R16, R18 ;  /* 0x0000001200107202 */ /* 0x000fe40000000f00 */
[----:B------:R-:W-:Y:S02]  /*01e0*/  MOV R22, R0 ;  /* 0x0000000000167202 */ /* 0x000fe40000000f00 */
[----:B------:R-:W-:Y:S01]  /*01f0*/  IADD3 R20, PT, PT, -R19, RZ, RZ ;  /* 0x000000ff13147210 */ /* 0x000fe20007ffe1ff */
[----:B0-----:R-:W-:-:S04]  /*0200*/  UIADD3 UR4, UP0, UPT, UR4, 0x10, URZ ;  /* 0x0000001004047890 */ /* 0x001fc8000ff1e0ff */
[----:B------:R-:W-:-:S12]  /*0210*/  UIADD3.X UR5, UPT, UPT, URZ, UR5, URZ, UP0, !UPT ;  /* 0x00000005ff057290 */ /* 0x000fd800087fe4ff */
.L_x_2:
[----:B------:R-:W0:Y:S01]  /*0220*/  LDC.64 R12, c[0x0][0x388] ;  /* 0x0000e200ff0c7b82 */ /* 0x000e220000000a00 */
[----:B------:R-:W-:Y:S02]  /*0230*/  MOV R2, UR4 ;  /* 0x0000000400027c02 */ /* 0x000fe40008000f00 */
[----:B------:R-:W-:-:S03]  /*0240*/  MOV R3, UR5 ;  /* 0x0000000500037c02 */ /* 0x000fc60008000f00 */
[----:B------:R-:W-:-:S05]  /*0250*/  IMAD.WIDE R2, R16, 0x4, R2 ;  /* 0x0000000410027825 */ /* 0x000fca00078e0202 */
[----:B------:R-:W2:Y:S04]  /*0260*/  LDG.E R21, desc[UR6][R2.64+-0x10] ;  /* 0xfffff00602157981 */ /* 0x000ea8000c1e1900 */
[----:B------:R-:W3:Y:S04]  /*0270*/  LDG.E R23, desc[UR6][R2.64+-0xc] ;  /* 0xfffff40602177981 */ /* 0x000ee8000c1e1900 */
[----:B------:R-:W4:Y:S01]  /*0280*/  LDG.E R29, desc[UR6][R2.64+-0x8] ;  /* 0xfffff806021d7981 */ /* 0x000f22000c1e1900 */
[----:B0-----:R-:W-:-:S05]  /*0290*/  IMAD.WIDE R12, R22, 0x4, R12 ;  /* 0x00000004160c7825 */ /* 0x001fca00078e020c */
[----:B------:R0:W2:Y:S01]  /*02a0*/  LDG.E R24, desc[UR6][R12.64] ;  /* 0x000000060c187981 */ /* 0x0000a2000c1e1900 */
[----:B------:R-:W-:-:S04]  /*02b0*/  IMAD.WIDE R10, R15, 0x4, R12 ;  /* 0x000000040f0a7825 */ /* 0x000fc800078e020c */
[C---:B------:R-:W-:Y:S02]  /*02c0*/  IMAD.WIDE R4, R15.reuse, 0x4, R10 ;  /* 0x000000040f047825 */ /* 0x040fe400078e020a */
[----:B------:R-:W3:Y:S02]  /*02d0*/  LDG.E R10, desc[UR6][R10.64] ;  /* 0x000000060a0a7981 */ /* 0x000ee4000c1e1900 */
[C---:B------:R-:W-:Y:S02]  /*02e0*/  IMAD.WIDE R6, R15.reuse, 0x4, R4 ;  /* 0x000000040f067825 */ /* 0x040fe400078e0204 */
[----:B------:R1:W4:Y:S02]  /*02f0*/  LDG.E R28, desc[UR6][R4.64] ;  /* 0x00000006041c7981 */ /* 0x000324000c1e1900 */
[C---:B------:R-:W-:Y:S02]  /*0300*/  IMAD.WIDE R8, R15.reuse, 0x4, R6 ;  /* 0x000000040f087825 */ /* 0x040fe400078e0206 */
[----:B------:R-:W5:Y:S02]  /*0310*/  LDG.E R6, desc[UR6][R6.64] ;  /* 0x0000000606067981 */ /* 0x000f64000c1e1900 */
[----:B0-----:R-:W-:-:S05]  /*0320*/  IMAD.WIDE R12, R15, 0x4, R8 ;  /* 0x000000040f0c7825 */ /* 0x001fca00078e0208 */
[----:B------:R-:W5:Y:S04]  /*0330*/  LDG.E R11, desc[UR6][R12.64] ;  /* 0x000000060c0b7981 */ /* 0x000f68000c1e1900 */
[----:B------:R-:W5:Y:S04]  /*0340*/  LDG.E R7, desc[UR6][R8.64] ;  /* 0x0000000608077981 */ /* 0x000f68000c1e1900 */
[----:B------:R-:W5:Y:S04]  /*0350*/  LDG.E R9, desc[UR6][R2.64+-0x4] ;  /* 0xfffffc0602097981 */ /* 0x000f68000c1e1900 */
[----:B------:R-:W5:Y:S01]  /*0360*/  LDG.E R8, desc[UR6][R2.64+0x8] ;  /* 0x0000080602087981 */ /* 0x000f62000c1e1900 */
[----:B--2---:R-:W-:Y:S01]  /*0370*/  FFMA R24, R21, R24, R26 ;  /* 0x0000001815187223 */ /* 0x004fe2000000001a */
[----:B------:R-:W-:-:S02]  /*0380*/  IMAD.WIDE R26, R15, 0x4, R12 ;  /* 0x000000040f1a7825 */ /* 0x000fc400078e020c */
[----:B------:R-:W2:Y:S04]  /*0390*/  LDG.E R21, desc[UR6][R2.64] ;  /* 0x0000000602157981 */ /* 0x000ea8000c1e1900 */
[----:B------:R-:W2:Y:S01]  /*03a0*/  LDG.E R12, desc[UR6][R2.64+0x4] ;  /* 0x00000406020c7981 */ /* 0x000ea2000c1e1900 */
[----:B-1----:R-:W-:-:S03]  /*03b0*/  IMAD.WIDE R4, R15, 0x4, R26 ;  /* 0x000000040f047825 */ /* 0x002fc600078e021a */
[----:B------:R-:W2:Y:S04]  /*03c0*/  LDG.E R13, desc[UR6][R2.64+0xc] ;  /* 0x00000c06020d7981 */ /* 0x000ea8000c1e1900 */
[----:B------:R-:W2:Y:S04]  /*03d0*/  LDG.E R4, desc[UR6][R4.64] ;  /* 0x0000000604047981 */ /* 0x000ea8000c1e1900 */
[----:B------:R-:W2:Y:S01]  /*03e0*/  LDG.E R3, desc[UR6][R26.64] ;  /* 0x000000061a037981 */ /* 0x000ea2000c1e1900 */
[----:B---3--:R-:W-:Y:S01]  /*03f0*/  FFMA R10, R23, R10, R24 ;  /* 0x0000000a170a7223 */ /* 0x008fe20000000018 */
[----:B------:R-:W-:-:S03]  /*0400*/  IADD3 R20, PT, PT, R20, 0x8, RZ ;  /* 0x0000000814147810 */ /* 0x000fc60007ffe0ff */
[----:B----4-:R-:W-:Y:S01]  /*0410*/  FFMA R10, R29, R28, R10 ;  /* 0x0000001c1d0a7223 */ /* 0x010fe2000000000a */
[----:B------:R-:W-:Y:S02]  /*0420*/  ISETP.NE.AND P1, PT, R20, RZ, PT ;  /* 0x000000ff1400720c */ /* 0x000fe40003f25270 */
[----:B------:R-:W-:Y:S01]  /*0430*/  LEA R22, R15, R22, 0x3 ;  /* 0x000000160f167211 */ /* 0x000fe200078e18ff */
[----:B-----5:R-:W-:Y:S01]  /*0440*/  FFMA R6, R9, R6, R10 ;  /* 0x0000000609067223 */ /* 0x020fe2000000000a */
[----:B------:R-:W-:-:S03]  /*0450*/  IADD3 R16, PT, PT, R16, 0x8, RZ ;  /* 0x0000000810107810 */ /* 0x000fc60007ffe0ff */
[----:B--2---:R-:W-:-:S04]  /*0460*/  FFMA R7, R21, R7, R6 ;  /* 0x0000000715077223 */ /* 0x004fc80000000006 */
[----:B------:R-:W-:-:S04]  /*0470*/  FFMA R7, R12, R11, R7 ;  /* 0x0000000b0c077223 */ /* 0x000fc80000000007 */
[----:B------:R-:W-:-:S04]  /*0480*/  FFMA R8, R8, R3, R7 ;  /* 0x0000000308087223 */ /* 0x000fc80000000007 */
[----:B------:R-:W-:Y:S01]  /*0490*/  FFMA R26, R13, R4, R8 ;  /* 0x000000040d1a7223 */ /* 0x000fe20000000008 */
[----:B------:R-:W-:Y:S06]  /*04a0*/  @P1 BRA `(.L_x_2) ;  /* 0xfffffffc005c1947 */ /* 0x000fec000383ffff */
.L_x_1:
[----:B------:R-:W-:Y:S05]  /*04b0*/  @!P0 BRA `(.L_x_0) ;  /* 0x0000000000d48947 */ /* 0x000fea0003800000 */
[----:B------:R-:W-:Y:S02]  /*04c0*/  ISETP.GE.U32.AND P0, PT, R25, 0x4, PT ;  /* 0x000000041900780c */ /* 0x000fe40003f06070 */
[----:B------:R-:W-:-:S04]  /*04d0*/  LOP3.LUT R12, R17, 0x3, RZ, 0xc0, !PT ;  /* 0x00000003110c7812 */ /* 0x000fc800078ec0ff */
[----:B------:R-:W-:-:S07]  /*04e0*/  ISETP.NE.AND P1, PT, R12, RZ, PT ;  /* 0x000000ff0c00720c */ /* 0x000fce0003f25270 */
[----:B------:R-:W-:Y:S06]  /*04f0*/  @!P0 BRA `(.L_x_3) ;  /* 0x0000000000588947 */ /* 0x000fec0003800000 */
[----:B------:R-:W0:Y:S01]  /*0500*/  LDC.64 R8, c[0x0][0x388] ;  /* 0x0000e200ff087b82 */ /* 0x000e220000000a00 */
[----:B------:R-:W-:Y:S01]  /*0510*/  IMAD R7, R19, R15, R0 ;  /* 0x0000000f13077224 */ /* 0x000fe200078e0200 */
[----:B------:R-:W-:-:S06]  /*0520*/  IADD3 R5, PT, PT, R18, R19, RZ ;  /* 0x0000001312057210 */ /* 0x000fcc0007ffe0ff */
[----:B------:R-:W1:Y:S01]  /*0530*/  LDC.64 R2, c[0x0][0x380] ;  /* 0x0000e000ff027b82 */ /* 0x000e620000000a00 */
[----:B0-----:R-:W-:-:S04]  /*0540*/  IMAD.WIDE R8, R7, 0x4, R8 ;  /* 0x0000000407087825 */ /* 0x001fc800078e0208 */
[----:B------:R-:W-:Y:S02]  /*0550*/  IMAD.WIDE R10, R15, 0x4, R8 ;  /* 0x000000040f0a7825 */ /* 0x000fe400078e0208 */
[----:B------:R-:W2:Y:S02]  /*0560*/  LDG.E R8, desc[UR6][R8.64] ;  /* 0x0000000608087981 */ /* 0x000ea4000c1e1900 */
[----:B-1----:R-:W-:-:S04]  /*0570*/  IMAD.WIDE R2, R5, 0x4, R2 ;  /* 0x0000000405027825 */ /* 0x002fc800078e0202 */
[C---:B------:R-:W-:Y:S01]  /*0580*/  IMAD.WIDE R4, R15.reuse, 0x4, R10 ;  /* 0x000000040f047825 */ /* 0x040fe200078e020a */
[----:B------:R-:W2:Y:S04]  /*0590*/  LDG.E R13, desc[UR6][R2.64] ;  /* 0x00000006020d7981 */ /* 0x000ea8000c1e1900 */
[----:B------:R-:W3:Y:S01]  /*05a0*/  LDG.E R10, desc[UR6][R10.64] ;  /* 0x000000060a0a7981 */ /* 0x000ee2000c1e1900 */
[----:B------:R-:W-:-:S03]  /*05b0*/  IMAD.WIDE R6, R15, 0x4, R4 ;  /* 0x000000040f067825 */ /* 0x000fc600078e0204 */
[----:B------:R-:W3:Y:S04]  /*05c0*/  LDG.E R16, desc[UR6][R2.64+0x4] ;  /* 0x0000040602107981 */ /* 0x000ee8000c1e1900 */
[----:B------:R-:W4:Y:S04]  /*05d0*/  LDG.E R21, desc[UR6][R4.64] ;  /* 0x0000000604157981 */ /* 0x000f28000c1e1900 */
[----:B------:R-:W4:Y:S04]  /*05e0*/  LDG.E R20, desc[UR6][R2.64+0x8] ;  /* 0x0000080602147981 */ /* 0x000f28000c1e1900 */
[----:B------:R-:W5:Y:S04]  /*05f0*/  LDG.E R22, desc[UR6][R2.64+0xc] ;  /* 0x00000c0602167981 */ /* 0x000f68000c1e1900 */
[----:B------:R-:W5:Y:S01]  /*0600*/  LDG.E R6, desc[UR6][R6.64] ;  /* 0x0000000606067981 */ /* 0x000f62000c1e1900 */
[----:B------:R-:W-:Y:S01]  /*0610*/  IADD3 R19, PT, PT, R19, 0x4, RZ ;  /* 0x0000000413137810 */ /* 0x000fe20007ffe0ff */
[----:B--2---:R-:W-:-:S04]  /*0620*/  FFMA R13, R13, R8, R26 ;  /* 0x000000080d0d7223 */ /* 0x004fc8000000001a */
[----:B---3--:R-:W-:-:S04]  /*0630*/  FFMA R13, R16, R10, R13 ;  /* 0x0000000a100d7223 */ /* 0x008fc8000000000d */
[----:B----4-:R-:W-:-:S04]  /*0640*/  FFMA R13, R20, R21, R13 ;  /* 0x00000015140d7223 */ /* 0x010fc8000000000d */
[----:B-----5:R-:W-:-:S07]  /*0650*/  FFMA R26, R22, R6, R13 ;  /* 0x00000006161a7223 */ /* 0x020fce000000000d */
.L_x_3:
[----:B------:R-:W-:Y:S05]  /*0660*/  @!P1 BRA `(.L_x_0) ;  /* 0x0000000000689947 */ /* 0x000fea0003800000 */
[----:B------:R-:W0:Y:S01]  /*0670*/  LDC.64 R8, c[0x0][0x388] ;  /* 0x0000e200ff087b82 */ /* 0x000e220000000a00 */
[----:B------:R-:W-:Y:S02]  /*0680*/  ISETP.NE.AND P0, PT, R12, 0x1, PT ;  /* 0x000000010c00780c */ /* 0x000fe40003f05270 */
[----:B------:R-:W-:-:S04]  /*0690*/  LOP3.LUT R17, R17, 0x1, RZ, 0xc0, !PT ;  /* 0x0000000111117812 */ /* 0x000fc800078ec0ff */
[----:B------:R-:W-:Y:S01]  /*06a0*/  ISETP.NE.U32.AND P1, PT, R17, 0x1, PT ;  /* 0x000000011100780c */ /* 0x000fe20003f25070 */
[----:B------:R-:W1:Y:S06]  /*06b0*/  LDC.64 R6, c[0x0][0x380] ;  /* 0x0000e000ff067b82 */ /* 0x000e6c0000000a00 */
[C---:B------:R-:W-:Y:S01]  /*06c0*/  @P0 IMAD R13, R19.reuse, R15, R0 ;  /* 0x0000000f130d0224 */ /* 0x040fe200078e0200 */
[----:B------:R-:W-:Y:S01]  /*06d0*/  @P0 IADD3 R11, PT, PT, R18, R19, RZ ;  /* 0x00000013120b0210 */ /* 0x000fe20007ffe0ff */
[----:B------:R-:W2:Y:S01]  /*06e0*/  LDC.64 R4, c[0x0][0x380] ;  /* 0x0000e000ff047b82 */ /* 0x000ea20000000a00 */
[----:B------:R-:W-:-:S07]  /*06f0*/  @P0 IADD3 R19, PT, PT, R19, 0x2, RZ ;  /* 0x0000000213130810 */ /* 0x000fce0007ffe0ff */
[----:B------:R-:W3:Y:S01]  /*0700*/  LDC.64 R2, c[0x0][0x388] ;  /* 0x0000e200ff027b82 */ /* 0x000ee20000000a00 */
[----:B0-----:R-:W-:Y:S01]  /*0710*/  @P0 IMAD.WIDE R8, R13, 0x4, R8 ;  /* 0x000000040d080825 */ /* 0x001fe200078e0208 */
[----:B------:R-:W-:-:S03]  /*0720*/  @!P1 IADD3 R13, PT, PT, R18, R19, RZ ;  /* 0x00000013120d9210 */ /* 0x000fc60007ffe0ff */
[----:B------:R-:W-:Y:S01]  /*0730*/  @!P1 IMAD R19, R19, R15, R0 ;  /* 0x0000000f13139224 */ /* 0x000fe200078e0200 */
[----:B------:R-:W4:Y:S01]  /*0740*/  @P0 LDG.E R12, desc[UR6][R8.64] ;  /* 0x00000006080c0981 */ /* 0x000f22000c1e1900 */
[----:B-1----:R-:W-:-:S04]  /*0750*/  @P0 IMAD.WIDE R6, R11, 0x4, R6 ;  /* 0x000000040b060825 */ /* 0x002fc800078e0206 */
[----:B------:R-:W-:Y:S01]  /*0760*/  @P0 IMAD.WIDE R10, R15, 0x4, R8 ;  /* 0x000000040f0a0825 */ /* 0x000fe200078e0208 */
[----:B------:R-:W4:Y:S03]  /*0770*/  @P0 LDG.E R17, desc[UR6][R6.64] ;  /* 0x0000000606110981 */ /* 0x000f26000c1e1900 */
[----:B--2---:R-:W-:Y:S01]  /*0780*/  @!P1 IMAD.WIDE R4, R13, 0x4, R4 ;  /* 0x000000040d049825 */ /* 0x004fe200078e0204 */
[----:B------:R-:W2:Y:S04]  /*0790*/  @P0 LDG.E R21, desc[UR6][R6.64+0x4] ;  /* 0x0000040606150981 */ /* 0x000ea8000c1e1900 */
[----:B------:R-:W2:Y:S01]  /*07a0*/  @P0 LDG.E R10, desc[UR6][R10.64] ;  /* 0x000000060a0a0981 */ /* 0x000ea2000c1e1900 */
[----:B---3--:R-:W-:-:S03]  /*07b0*/  @!P1 IMAD.WIDE R2, R19, 0x4, R2 ;  /* 0x0000000413029825 */ /* 0x008fc600078e0202 */
[----:B------:R-:W3:Y:S04]  /*07c0*/  @!P1 LDG.E R5, desc[UR6][R4.64] ;  /* 0x0000000604059981 */ /* 0x000ee8000c1e1900 */
[----:B------:R-:W3:Y:S01]  /*07d0*/  @!P1 LDG.E R2, desc[UR6][R2.64] ;  /* 0x0000000602029981 */ /* 0x000ee2000c1e1900 */
[----:B----4-:R-:W-:-:S04]  /*07e0*/  @P0 FFMA R12, R17, R12, R26 ;  /* 0x0000000c110c0223 */ /* 0x010fc8000000001a */
[----:B--2---:R-:W-:-:S04]  /*07f0*/  @P0 FFMA R26, R21, R10, R12 ;  /* 0x0000000a151a0223 */ /* 0x004fc8000000000c */
[----:B---3--:R-:W-:-:S07]  /*0800*/  @!P1 FFMA R26, R5, R2, R26 ;  /* 0x00000002051a9223 */ /* 0x008fce000000001a */
.L_x_0:
[----:B------:R-:W0:Y:S01]  /*0810*/  LDC.64 R2, c[0x0][0x390] ;  /* 0x0000e400ff027b82 */ /* 0x000e220000000a00 */
[----:B------:R-:W-:-:S04]  /*0820*/  IMAD R15, R14, R15, R0 ;  /* 0x0000000f0e0f7224 */ /* 0x000fc800078e0200 */
[----:B0-----:R-:W-:-:S05]  /*0830*/  IMAD.WIDE R2, R15, 0x4, R2 ;  /* 0x000000040f027825 */ /* 0x001fca00078e0202 */
[----:B------:R-:W-:Y:S01]  /*0840*/  STG.E desc[UR6][R2.64], R26 ;  /* 0x0000001a02007986 */ /* 0x000fe2000c101906 */
[----:B------:R-:W-:Y:S05]  /*0850*/  EXIT ;  /* 0x000000000000794d */ /* 0x000fea0003800000 */
.L_x_4:
[----:B------:R-:W-:-:S00]  /*0860*/  BRA `(.L_x_4) ;  /* 0xfffffffc00fc7947 */ /* 0x000fc0000383ffff */
[----:B------:R-:W-:-:S00]  /*0870*/  NOP ;  /* 0x0000000000007918 */ /* 0x000fc00000000000 */
        /* <DEDUP_REMOVED lines=8> */
.L_x_5:


//--------------------- .nv.shared.reserved.0     --------------------------
	.section	.nv.shared.reserved.0,"aw",@nobits
	.weak		__nv_reservedSMEM_offset_0_alias
	.size		__nv_reservedSMEM_offset_0_alias, 0, 64
	.other		__nv_reservedSMEM_offset_0_alias,@"STO_CUDA_RESERVED_SHARED STV_DEFAULT"
__nv_reservedSMEM_offset_0_alias:
	.zero		0
	.zero		64


//--------------------- .nv.constant0._Z11mmNaive_gpuPfS_S_iiii --------------------------
	.section	.nv.constant0._Z11mmNaive_gpuPfS_S_iiii,"a",@progbits
	.sectionflags	@""
	.align	4
.nv.constant0._Z11mmNaive_gpuPfS_S_iiii:
	.zero		936


//--------------------- SYMBOLS --------------------------

	.type		.nv.reservedSmem.offset0,@object
	.size		.nv.reservedSmem.offset0,0x4
